	.headerflags	@"EF_CUDA_TEXMODE_UNIFIED EF_CUDA_64BIT_ADDRESS EF_CUDA_ACCELERATORS EF_CUDA_SM90 EF_CUDA_VIRTUAL_SM(EF_CUDA_SM90)"
	.elftype	@"ET_EXEC"


//--------------------- .nv.info                  --------------------------
	.section	.nv.info,"",@"SHT_CUDA_INFO"
	.align	4


	//----- nvinfo : EIATTR_REGCOUNT
	.align		4
        /*0000*/ 	.byte	0x04, 0x2f
        /*0002*/ 	.short	(.L_3 - .L_2)
	.align		4
.L_2:
        /*0004*/ 	.word	index@(triton_poi_fused__native_batch_norm_legit_no_training_convolution_relu_2)
        /*0008*/ 	.word	0x00000020


	//----- nvinfo : EIATTR_MIN_STACK_SIZE
	.align		4
.L_3:
        /*000c*/ 	.byte	0x04, 0x12
        /*000e*/ 	.short	(.L_5 - .L_4)
	.align		4
.L_4:
        /*0010*/ 	.word	index@(triton_poi_fused__native_batch_norm_legit_no_training_convolution_relu_2)
        /*0014*/ 	.word	0x00000000


	//----- nvinfo : EIATTR_FRAME_SIZE
	.align		4
.L_5:
        /*0018*/ 	.byte	0x04, 0x11
        /*001a*/ 	.short	(.L_7 - .L_6)
	.align		4
.L_6:
        /*001c*/ 	.word	index@(triton_poi_fused__native_batch_norm_legit_no_training_convolution_relu_2)
        /*0020*/ 	.word	0x00000000


	//----- nvinfo : EIATTR_MIN_STACK_SIZE
	.align		4
.L_7:
        /*0024*/ 	.byte	0x04, 0x12
        /*0026*/ 	.short	(.L_9 - .L_8)
	.align		4
.L_8:
        /*0028*/ 	.word	index@(triton_poi_fused__native_batch_norm_legit_no_training_convolution_relu_2)
        /*002c*/ 	.word	0x00000000
.L_9:


//--------------------- .nv.info.triton_poi_fused__native_batch_norm_legit_no_training_convolution_relu_2 --------------------------
	.section	.nv.info.triton_poi_fused__native_batch_norm_legit_no_training_convolution_relu_2,"",@"SHT_CUDA_INFO"
	.sectionflags	@""
	.align	4


	//----- nvinfo : EIATTR_CUDA_API_VERSION
	.align		4
        /*0000*/ 	.byte	0x04, 0x37
        /*0002*/ 	.short	(.L_11 - .L_10)
.L_10:
        /*0004*/ 	.word	0x0000007c


	//----- nvinfo : EIATTR_KPARAM_INFO
	.align		4
.L_11:
        /*0008*/ 	.byte	0x04, 0x17
        /*000a*/ 	.short	(.L_13 - .L_12)
.L_12:
        /*000c*/ 	.word	0x00000000
        /*0010*/ 	.short	0x0007
        /*0012*/ 	.short	0x0038
        /*0014*/ 	.byte	0x00, 0xf0, 0x11, 0x00


	//----- nvinfo : EIATTR_KPARAM_INFO
	.align		4
.L_13:
        /*0018*/ 	.byte	0x04, 0x17
        /*001a*/ 	.short	(.L_15 - .L_14)
.L_14:
        /*001c*/ 	.word	0x00000000
        /*0020*/ 	.short	0x0006
        /*0022*/ 	.short	0x0030
        /*0024*/ 	.byte	0x00, 0xf4, 0x21, 0x00


	//----- nvinfo : EIATTR_KPARAM_INFO
	.align		4
.L_15:
        /*0028*/ 	.byte	0x04, 0x17
        /*002a*/ 	.short	(.L_17 - .L_16)
.L_16:
        /*002c*/ 	.word	0x00000000
        /*0030*/ 	.short	0x0005
        /*0032*/ 	.short	0x0028
        /*0034*/ 	.byte	0x00, 0xf4, 0x21, 0x00


	//----- nvinfo : EIATTR_KPARAM_INFO
	.align		4
.L_17:
        /*0038*/ 	.byte	0x04, 0x17
        /*003a*/ 	.short	(.L_19 - .L_18)
.L_18:
        /*003c*/ 	.word	0x00000000
        /*0040*/ 	.short	0x0004
        /*0042*/ 	.short	0x0020
        /*0044*/ 	.byte	0x00, 0xf4, 0x21, 0x00


	//----- nvinfo : EIATTR_KPARAM_INFO
	.align		4
.L_19:
        /*0048*/ 	.byte	0x04, 0x17
        /*004a*/ 	.short	(.L_21 - .L_20)
.L_20:
        /*004c*/ 	.word	0x00000000
        /*0050*/ 	.short	0x0003
        /*0052*/ 	.short	0x0018
        /*0054*/ 	.byte	0x00, 0xf4, 0x21, 0x00


	//----- nvinfo : EIATTR_KPARAM_INFO
	.align		4
.L_21:
        /*0058*/ 	.byte	0x04, 0x17
        /*005a*/ 	.short	(.L_23 - .L_22)
.L_22:
        /*005c*/ 	.word	0x00000000
        /*0060*/ 	.short	0x0002
        /*0062*/ 	.short	0x0010
        /*0064*/ 	.byte	0x00, 0xf4, 0x21, 0x00


	//----- nvinfo : EIATTR_KPARAM_INFO
	.align		4
.L_23:
        /*0068*/ 	.byte	0x04, 0x17
        /*006a*/ 	.short	(.L_25 - .L_24)
.L_24:
        /*006c*/ 	.word	0x00000000
        /*0070*/ 	.short	0x0001
        /*0072*/ 	.short	0x0008
        /*0074*/ 	.byte	0x00, 0xf4, 0x21, 0x00


	//----- nvinfo : EIATTR_KPARAM_INFO
	.align		4
.L_25:
        /*0078*/ 	.byte	0x04, 0x17
        /*007a*/ 	.short	(.L_27 - .L_26)
.L_26:
        /*007c*/ 	.word	0x00000000
        /*0080*/ 	.short	0x0000
        /*0082*/ 	.short	0x0000
        /*0084*/ 	.byte	0x00, 0xf4, 0x21, 0x00


	//----- nvinfo : EIATTR_SPARSE_MMA_MASK
	.align		4
.L_27:
        /*0088*/ 	.byte	0x03, 0x50
        /*008a*/ 	.short	0x0000


	//----- nvinfo : EIATTR_MAXREG_COUNT
	.align		4
        /*008c*/ 	.byte	0x03, 0x1b
        /*008e*/ 	.short	0x00ff


	//----- nvinfo : EIATTR_EXIT_INSTR_OFFSETS
	.align		4
        /*0090*/ 	.byte	0x04, 0x1c
        /*0092*/ 	.short	(.L_29 - .L_28)


	//   ....[0]....
.L_28:
        /*0094*/ 	.word	0x000007b0


	//----- nvinfo : EIATTR_REQNTID
	.align		4
.L_29:
        /*0098*/ 	.byte	0x04, 0x10
        /*009a*/ 	.short	(.L_31 - .L_30)
.L_30:
        /*009c*/ 	.word	0x00000080
        /*00a0*/ 	.word	0x00000001
        /*00a4*/ 	.word	0x00000001


	//----- nvinfo : EIATTR_CBANK_PARAM_SIZE
	.align		4
.L_31:
        /*00a8*/ 	.byte	0x03, 0x19
        /*00aa*/ 	.short	0x003c


	//----- nvinfo : EIATTR_PARAM_CBANK
	.align		4
        /*00ac*/ 	.byte	0x04, 0x0a
        /*00ae*/ 	.short	(.L_33 - .L_32)
	.align		4
.L_32:
        /*00b0*/ 	.word	index@(.nv.constant0.triton_poi_fused__native_batch_norm_legit_no_training_convolution_relu_2)
        /*00b4*/ 	.short	0x0210
        /*00b6*/ 	.short	0x003c


	//----- nvinfo : EIATTR_SW_WAR
	.align		4
.L_33:
        /*00b8*/ 	.byte	0x04, 0x36
        /*00ba*/ 	.short	(.L_35 - .L_34)
.L_34:
        /*00bc*/ 	.word	0x00000008
.L_35:


//--------------------- .nv.callgraph             --------------------------
	.section	.nv.callgraph,"",@"SHT_CUDA_CALLGRAPH"
	.align	4
	.sectionentsize	8
	.align		4
        /*0000*/ 	.word	0x00000000
	.align		4
        /*0004*/ 	.word	0xffffffff
	.align		4
        /*0008*/ 	.word	0x00000000
	.align		4
        /*000c*/ 	.word	0xfffffffe
	.align		4
        /*0010*/ 	.word	0x00000000
	.align		4
        /*0014*/ 	.word	0xfffffffd
	.align		4
        /*0018*/ 	.word	0x00000000
	.align		4
        /*001c*/ 	.word	0xfffffffc


//--------------------- .nv.constant4             --------------------------
	.section	.nv.constant4,"a",@progbits
	.align	8
	.align		8
.nv.constant4:
        /*0000*/ 	.dword	_$_str
	.align		8
        /*0008*/ 	.dword	_$_str_$_2


//--------------------- .text.triton_poi_fused__native_batch_norm_legit_no_training_convolution_relu_2 --------------------------
	.section	.text.triton_poi_fused__native_batch_norm_legit_no_training_convolution_relu_2,"ax",@progbits
	.align	128
        .global         triton_poi_fused__native_batch_norm_legit_no_training_convolution_relu_2
        .type           triton_poi_fused__native_batch_norm_legit_no_training_convolution_relu_2,@function
        .size           triton_poi_fused__native_batch_norm_legit_no_training_convolution_relu_2,(.L_x_1 - triton_poi_fused__native_batch_norm_legit_no_training_convolution_relu_2)
        .other          triton_poi_fused__native_batch_norm_legit_no_training_convolution_relu_2,@"STO_CUDA_ENTRY STV_DEFAULT"
triton_poi_fused__native_batch_norm_legit_no_training_convolution_relu_2:
.text.triton_poi_fused__native_batch_norm_legit_no_training_convolution_relu_2:
[----:B------:R-:W-:Y:S01]  /*0000*/  LDC R1, c[0x0][0x28] ;  /* 0x00000a00ff017b82 */ /* 0x000fe20000000800 */
[----:B------:R-:W1:Y:S01]  /*0010*/  S2R R0, SR_TID.X ;  /* 0x0000000000007919 */ /* 0x000e620000002100 */
[----:B------:R-:W-:-:S06]  /*0020*/  ULDC.64 UR4, c[0x0][0x208] ;  /* 0x0000820000047ab9 */ /* 0x000fcc0000000a00 */
[----:B------:R-:W2:Y:S01]  /*0030*/  LDC.64 R28, c[0x0][0x218] ;  /* 0x00008600ff1c7b82 */ /* 0x000ea20000000a00 */
[----:B------:R-:W3:Y:S07]  /*0040*/  S2R R5, SR_CTAID.X ;  /* 0x0000000000057919 */ /* 0x000eee0000002500 */
[----:B------:R-:W4:Y:S08]  /*0050*/  LDC.64 R26, c[0x0][0x220] ;  /* 0x00008800ff1a7b82 */ /* 0x000f300000000a00 */
[----:B------:R-:W5:Y:S01]  /*0060*/  LDC.64 R22, c[0x0][0x230] ;  /* 0x00008c00ff167b82 */ /* 0x000f620000000a00 */
[----:B-1----:R-:W-:-:S02]  /*0070*/  SHF.L.U32 R0, R0, 0x2, RZ ;  /* 0x0000000200007819 */ /* 0x002fc400000006ff */
[----:B---3--:R-:W-:Y:S02]  /*0080*/  SHF.R.S32.HI R3, RZ, 0x15, R5 ;  /* 0x00000015ff037819 */ /* 0x008fe40000011405 */
[----:B------:R-:W-:Y:S02]  /*0090*/  LOP3.LUT R0, R0, 0x1fc, RZ, 0xc0, !PT ;  /* 0x000001fc00007812 */ /* 0x000fe400078ec0ff */
[----:B------:R-:W-:Y:S02]  /*00a0*/  SGXT R3, R3, 0x1 ;  /* 0x000000010303781a */ /* 0x000fe40000000200 */
[----:B------:R-:W-:Y:S02]  /*00b0*/  LEA R0, R5, R0, 0xa ;  /* 0x0000000005007211 */ /* 0x000fe400078e50ff */
[----:B------:R-:W1:Y:S02]  /*00c0*/  LDC.64 R4, c[0x0][0x228] ;  /* 0x00008a00ff047b82 */ /* 0x000e640000000a00 */
[----:B------:R-:W-:-:S04]  /*00d0*/  LEA.HI R3, R3, R0, RZ, 0xc ;  /* 0x0000000003037211 */ /* 0x000fc800078f60ff */
[----:B------:R-:W-:Y:S02]  /*00e0*/  SHF.R.S32.HI R9, RZ, 0xc, R3 ;  /* 0x0000000cff097819 */ /* 0x000fe40000011403 */
[----:B------:R-:W-:Y:S02]  /*00f0*/  IADD3 R3, R3, 0x200, RZ ;  /* 0x0000020003037810 */ /* 0x000fe40007ffe0ff */
[----:B------:R-:W-:Y:S02]  /*0100*/  LEA.HI R2, R9, R9, RZ, 0x6 ;  /* 0x0000000909027211 */ /* 0x000fe400078f30ff */
[----:B------:R-:W-:Y:S02]  /*0110*/  SHF.R.S32.HI R3, RZ, 0xc, R3 ;  /* 0x0000000cff037819 */ /* 0x000fe40000011403 */
[----:B------:R-:W-:Y:S02]  /*0120*/  LOP3.LUT R2, R2, 0xffffffc0, RZ, 0xc0, !PT ;  /* 0xffffffc002027812 */ /* 0x000fe400078ec0ff */
[----:B------:R-:W-:-:S02]  /*0130*/  LEA.HI R6, R3, R3, RZ, 0x6 ;  /* 0x0000000303067211 */ /* 0x000fc400078f30ff */
[----:B------:R-:W-:Y:S02]  /*0140*/  IADD3 R9, R9, -R2, RZ ;  /* 0x8000000209097210 */ /* 0x000fe40007ffe0ff */
[----:B------:R-:W-:-:S04]  /*0150*/  LOP3.LUT R6, R6, 0xffffffc0, RZ, 0xc0, !PT ;  /* 0xffffffc006067812 */ /* 0x000fc800078ec0ff */
[----:B------:R-:W-:Y:S01]  /*0160*/  IADD3 R3, R3, -R6, RZ ;  /* 0x8000000603037210 */ /* 0x000fe20007ffe0ff */
[--C-:B-1----:R-:W-:Y:S01]  /*0170*/  IMAD.WIDE R12, R9, 0x4, R4.reuse ;  /* 0x00000004090c7825 */ /* 0x102fe200078e0204 */
[----:B------:R-:W1:Y:S03]  /*0180*/  LDC.64 R6, c[0x0][0x210] ;  /* 0x00008400ff067b82 */ /* 0x000e660000000a00 */
[----:B------:R-:W-:Y:S01]  /*0190*/  IMAD.WIDE R24, R3, 0x4, R4 ;  /* 0x0000000403187825 */ /* 0x000fe200078e0204 */
[----:B------:R-:W3:Y:S04]  /*01a0*/  LDG.E.EL R21, desc[UR4][R12.64] ;  /* 0x000000040c157981 */ /* 0x000ee8000c2e1900 */
[----:B------:R-:W5:Y:S01]  /*01b0*/  LDC.64 R4, c[0x0][0x238] ;  /* 0x00008e00ff047b82 */ /* 0x000f620000000a00 */
[----:B------:R-:W3:Y:S01]  /*01c0*/  LDG.E.EL R24, desc[UR4][R24.64] ;  /* 0x0000000418187981 */ /* 0x000ee2000c2e1900 */
[----:B--2---:R-:W-:-:S05]  /*01d0*/  IMAD.WIDE R10, R9, 0x4, R28 ;  /* 0x00000004090a7825 */ /* 0x004fca00078e021c */
[----:B------:R4:W2:Y:S01]  /*01e0*/  LDG.E.EL R19, desc[UR4][R10.64] ;  /* 0x000000040a137981 */ /* 0x0008a2000c2e1900 */
[----:B-1----:R-:W-:-:S04]  /*01f0*/  IMAD.WIDE R6, R0, 0x4, R6 ;  /* 0x0000000400067825 */ /* 0x002fc800078e0206 */
[C---:B----4-:R-:W-:Y:S01]  /*0200*/  IMAD.WIDE R10, R9.reuse, 0x4, R26 ;  /* 0x00000004090a7825 */ /* 0x050fe200078e021a */
[----:B------:R-:W2:Y:S04]  /*0210*/  LDG.E.128 R12, desc[UR4][R6.64] ;  /* 0x00000004060c7981 */ /* 0x000ea8000c1e1d00 */
[----:B------:R-:W4:Y:S01]  /*0220*/  LDG.E.EL R18, desc[UR4][R10.64] ;  /* 0x000000040a127981 */ /* 0x000f22000c2e1900 */
[----:B-----5:R-:W-:-:S04]  /*0230*/  IMAD.WIDE R16, R9, 0x4, R22 ;  /* 0x0000000409107825 */ /* 0x020fc800078e0216 */
[----:B0-----:R-:W-:Y:S02]  /*0240*/  IMAD.WIDE R8, R9, 0x4, R4 ;  /* 0x0000000409087825 */ /* 0x001fe400078e0204 */
[----:B------:R-:W5:Y:S02]  /*0250*/  LDG.E.EL R17, desc[UR4][R16.64] ;  /* 0x0000000410117981 */ /* 0x000f64000c2e1900 */
[C---:B------:R-:W-:Y:S02]  /*0260*/  IMAD.WIDE R28, R3.reuse, 0x4, R28 ;  /* 0x00000004031c7825 */ /* 0x040fe400078e021c */
[----:B------:R-:W5:Y:S02]  /*0270*/  LDG.E.EL R20, desc[UR4][R8.64] ;  /* 0x0000000408147981 */ /* 0x000f64000c2e1900 */
[C---:B------:R-:W-:Y:S02]  /*0280*/  IMAD.WIDE R26, R3.reuse, 0x4, R26 ;  /* 0x00000004031a7825 */ /* 0x040fe400078e021a */
[----:B------:R0:W5:Y:S04]  /*0290*/  LDG.E.EL R16, desc[UR4][R28.64] ;  /* 0x000000041c107981 */ /* 0x000168000c2e1900 */
[----:B------:R-:W5:Y:S01]  /*02a0*/  LDG.E.128 R8, desc[UR4][R6.64+0x800] ;  /* 0x0008000406087981 */ /* 0x000f62000c1e1d00 */
[----:B------:R-:W-:-:S03]  /*02b0*/  IMAD.WIDE R4, R3, 0x4, R4 ;  /* 0x0000000403047825 */ /* 0x000fc600078e0204 */
[----:B------:R-:W5:Y:S01]  /*02c0*/  LDG.E.EL R2, desc[UR4][R26.64] ;  /* 0x000000041a027981 */ /* 0x000f62000c2e1900 */
[----:B------:R-:W-:-:S03]  /*02d0*/  IMAD.WIDE R22, R3, 0x4, R22 ;  /* 0x0000000403167825 */ /* 0x000fc600078e0216 */
[----:B------:R-:W5:Y:S04]  /*02e0*/  LDG.E.EL R4, desc[UR4][R4.64] ;  /* 0x0000000404047981 */ /* 0x000f68000c2e1900 */
[----:B------:R1:W5:Y:S01]  /*02f0*/  LDG.E.EL R3, desc[UR4][R22.64] ;  /* 0x0000000416037981 */ /* 0x000362000c2e1900 */
[----:B---3--:R-:W-:Y:S01]  /*0300*/  FADD R21, R21, 9.9999997473787516356e-06 ;  /* 0x3727c5ac15157421 */ /* 0x008fe20000000000 */
[----:B------:R-:W-:-:S03]  /*0310*/  FADD R24, R24, 9.9999997473787516356e-06 ;  /* 0x3727c5ac18187421 */ /* 0x000fc60000000000 */
[----:B------:R-:W3:Y:S08]  /*0320*/  MUFU.SQRT R25, R21 ;  /* 0x0000001500197308 */ /* 0x000ef00000002000 */
[----:B0-----:R-:W0:Y:S01]  /*0330*/  MUFU.SQRT R28, R24 ;  /* 0x00000018001c7308 */ /* 0x001e220000002000 */
[C---:B---3--:R-:W-:Y:S02]  /*0340*/  FSETP.GT.AND P0, PT, R25.reuse, 8.50705917302346158658e+37, PT ;  /* 0x7e8000001900780b */ /* 0x048fe40003f04000 */
[----:B------:R-:W-:-:S02]  /*0350*/  FSETP.GEU.AND P2, PT, R25, 1.175494350822287508e-38, PT ;  /* 0x008000001900780b */ /* 0x000fc40003f4e000 */
[C---:B0-----:R-:W-:Y:S02]  /*0360*/  FSETP.GT.AND P1, PT, R28.reuse, 8.50705917302346158658e+37, PT ;  /* 0x7e8000001c00780b */ /* 0x041fe40003f24000 */
[----:B------:R-:W-:-:S07]  /*0370*/  FSETP.GEU.AND P3, PT, R28, 1.175494350822287508e-38, PT ;  /* 0x008000001c00780b */ /* 0x000fce0003f6e000 */
[----:B------:R-:W-:Y:S01]  /*0380*/  @P0 FMUL R25, R25, 0.25 ;  /* 0x3e80000019190820 */ /* 0x000fe20000400000 */
[----:B------:R-:W-:-:S03]  /*0390*/  HFMA2.MMA R24, -RZ, RZ, 1.625, 0 ;  /* 0x3e800000ff187435 */ /* 0x000fc600000001ff */
[----:B------:R-:W-:Y:S01]  /*03a0*/  @!P2 FMUL R25, R25, 16777216 ;  /* 0x4b8000001919a820 */ /* 0x000fe20000400000 */
[----:B------:R-:W-:-:S04]  /*03b0*/  @P1 FMUL R28, R28, 0.25 ;  /* 0x3e8000001c1c1820 */ /* 0x000fc80000400000 */
[----:B------:R-:W-:Y:S01]  /*03c0*/  @!P3 FMUL R28, R28, 16777216 ;  /* 0x4b8000001c1cb820 */ /* 0x000fe20000400000 */
[----:B------:R-:W0:Y:S01]  /*03d0*/  MUFU.RCP R25, R25 ;  /* 0x0000001900197308 */ /* 0x000e220000001000 */
[----:B-1----:R-:W-:-:S07]  /*03e0*/  FSEL R22, R24, 1, P0 ;  /* 0x3f80000018167808 */ /* 0x002fce0000000000 */
[----:B------:R1:W3:Y:S01]  /*03f0*/  MUFU.RCP R5, R28 ;  /* 0x0000001c00057308 */ /* 0x0002e20000001000 */
[----:B------:R-:W-:Y:S01]  /*0400*/  FSEL R24, R24, 1, P1 ;  /* 0x3f80000018187808 */ /* 0x000fe20000800000 */
[----:B------:R-:W-:Y:S01]  /*0410*/  @!P2 FMUL R22, R22, 16777216 ;  /* 0x4b8000001616a820 */ /* 0x000fe20000400000 */
[--C-:B--2---:R-:W-:Y:S01]  /*0420*/  FADD R13, R13, R19.reuse ;  /* 0x000000130d0d7221 */ /* 0x104fe20000000000 */
[--C-:B------:R-:W-:Y:S01]  /*0430*/  FADD R12, R12, R19.reuse ;  /* 0x000000130c0c7221 */ /* 0x100fe20000000000 */
[--C-:B------:R-:W-:Y:S01]  /*0440*/  FADD R14, R14, R19.reuse ;  /* 0x000000130e0e7221 */ /* 0x100fe20000000000 */
[----:B------:R-:W-:Y:S01]  /*0450*/  @!P3 FMUL R24, R24, 16777216 ;  /* 0x4b8000001818b820 */ /* 0x000fe20000400000 */
[----:B------:R-:W-:Y:S01]  /*0460*/  FADD R15, R15, R19 ;  /* 0x000000130f0f7221 */ /* 0x000fe20000000000 */
[----:B0-----:R-:W-:Y:S01]  /*0470*/  FMUL R21, R25, R22 ;  /* 0x0000001619157220 */ /* 0x001fe20000400000 */
[C---:B----4-:R-:W-:Y:S01]  /*0480*/  FADD R22, -R18.reuse, R12 ;  /* 0x0000000c12167221 */ /* 0x050fe20000000100 */
[C---:B------:R-:W-:Y:S01]  /*0490*/  FADD R26, -R18.reuse, R14 ;  /* 0x0000000e121a7221 */ /* 0x040fe20000000100 */
[C---:B-1----:R-:W-:Y:S01]  /*04a0*/  FADD R28, -R18.reuse, R15 ;  /* 0x0000000f121c7221 */ /* 0x042fe20000000100 */
[----:B---3--:R-:W-:Y:S01]  /*04b0*/  FMUL R5, R5, R24 ;  /* 0x0000001805057220 */ /* 0x008fe20000400000 */
[----:B------:R-:W-:-:S02]  /*04c0*/  FADD R24, -R18, R13 ;  /* 0x0000000d12187221 */ /* 0x000fc40000000100 */
[----:B------:R-:W0:Y:S01]  /*04d0*/  LDC.64 R18, c[0x0][0x240] ;  /* 0x00009000ff127b82 */ /* 0x000e220000000a00 */
[C---:B------:R-:W-:Y:S01]  /*04e0*/  FMUL R27, R21.reuse, R22 ;  /* 0x00000016151b7220 */ /* 0x040fe20000400000 */
[C---:B------:R-:W-:Y:S01]  /*04f0*/  FMUL R24, R21.reuse, R24 ;  /* 0x0000001815187220 */ /* 0x040fe20000400000 */
[C---:B------:R-:W-:Y:S01]  /*0500*/  FMUL R23, R21.reuse, R26 ;  /* 0x0000001a15177220 */ /* 0x040fe20000400000 */
[----:B------:R-:W-:Y:S01]  /*0510*/  FMUL R25, R21, R28 ;  /* 0x0000001c15197220 */ /* 0x000fe20000400000 */
[--C-:B-----5:R-:W-:Y:S01]  /*0520*/  FADD R9, R9, R16.reuse ;  /* 0x0000001009097221 */ /* 0x120fe20000000000 */
[--C-:B------:R-:W-:Y:S01]  /*0530*/  FADD R8, R8, R16.reuse ;  /* 0x0000001008087221 */ /* 0x100fe20000000000 */
[--C-:B------:R-:W-:Y:S01]  /*0540*/  FADD R10, R10, R16.reuse ;  /* 0x000000100a0a7221 */ /* 0x100fe20000000000 */
[----:B------:R-:W-:Y:S01]  /*0550*/  FADD R11, R11, R16 ;  /* 0x000000100b0b7221 */ /* 0x000fe20000000000 */
[C-C-:B------:R-:W-:Y:S01]  /*0560*/  FFMA R22, R17.reuse, R24, R20.reuse ;  /* 0x0000001811167223 */ /* 0x140fe20000000014 */
[C-C-:B------:R-:W-:Y:S01]  /*0570*/  FFMA R21, R17.reuse, R27, R20.reuse ;  /* 0x0000001b11157223 */ /* 0x140fe20000000014 */
[C-C-:B------:R-:W-:Y:S01]  /*0580*/  FFMA R23, R17.reuse, R23, R20.reuse ;  /* 0x0000001711177223 */ /* 0x140fe20000000014 */
[----:B------:R-:W-:Y:S01]  /*0590*/  FFMA R17, R17, R25, R20 ;  /* 0x0000001911117223 */ /* 0x000fe20000000014 */
[C---:B------:R-:W-:Y:S01]  /*05a0*/  FADD R20, -R2.reuse, R9 ;  /* 0x0000000902147221 */ /* 0x040fe20000000100 */
[C---:B------:R-:W-:Y:S01]  /*05b0*/  FADD R16, -R2.reuse, R8 ;  /* 0x0000000802107221 */ /* 0x040fe20000000100 */
[C---:B------:R-:W-:Y:S01]  /*05c0*/  FADD R24, -R2.reuse, R10 ;  /* 0x0000000a02187221 */ /* 0x040fe20000000100 */
[----:B------:R-:W-:Y:S01]  /*05d0*/  FADD R2, -R2, R11 ;  /* 0x0000000b02027221 */ /* 0x000fe20000000100 */
[C---:B------:R-:W-:Y:S01]  /*05e0*/  FMUL R20, R5.reuse, R20 ;  /* 0x0000001405147220 */ /* 0x040fe20000400000 */
[C---:B------:R-:W-:Y:S01]  /*05f0*/  FMUL R29, R5.reuse, R16 ;  /* 0x00000010051d7220 */ /* 0x040fe20000400000 */
[C---:B------:R-:W-:Y:S01]  /*0600*/  FMUL R27, R5.reuse, R24 ;  /* 0x00000018051b7220 */ /* 0x040fe20000400000 */
[----:B------:R-:W-:Y:S01]  /*0610*/  FMUL R25, R5, R2 ;  /* 0x0000000205197220 */ /* 0x000fe20000400000 */
[C-C-:B------:R-:W-:Y:S01]  /*0620*/  FFMA R5, R3.reuse, R20, R4.reuse ;  /* 0x0000001403057223 */ /* 0x140fe20000000004 */
[C-C-:B------:R-:W-:Y:S01]  /*0630*/  FFMA R20, R3.reuse, R29, R4.reuse ;  /* 0x0000001d03147223 */ /* 0x140fe20000000004 */
[C-C-:B------:R-:W-:Y:S01]  /*0640*/  FFMA R24, R3.reuse, R27, R4.reuse ;  /* 0x0000001b03187223 */ /* 0x140fe20000000004 */
[----:B------:R-:W-:Y:S01]  /*0650*/  FFMA R25, R3, R25, R4 ;  /* 0x0000001903197223 */ /* 0x000fe20000000004 */
[----:B------:R-:W-:Y:S01]  /*0660*/  FSETP.GEU.AND P6, PT, R17, RZ, PT ;  /* 0x000000ff1100720b */ /* 0x000fe20003fce000 */
[----:B0-----:R-:W-:Y:S01]  /*0670*/  IMAD.WIDE R2, R0, 0x4, R18 ;  /* 0x0000000400027825 */ /* 0x001fe200078e0212 */
[----:B------:R-:W-:-:S02]  /*0680*/  FSETP.GEU.AND P0, PT, R23, RZ, PT ;  /* 0x000000ff1700720b */ /* 0x000fc40003f0e000 */
[----:B------:R-:W-:Y:S02]  /*0690*/  FSETP.GEU.AND P1, PT, R22, RZ, PT ;  /* 0x000000ff1600720b */ /* 0x000fe40003f2e000 */
[----:B------:R-:W-:Y:S02]  /*06a0*/  FSETP.GEU.AND P2, PT, R21, RZ, PT ;  /* 0x000000ff1500720b */ /* 0x000fe40003f4e000 */
[----:B------:R-:W-:Y:S02]  /*06b0*/  SEL R19, R17, RZ, P6 ;  /* 0x000000ff11137207 */ /* 0x000fe40003000000 */
[----:B------:R-:W-:Y:S02]  /*06c0*/  FSETP.GEU.AND P3, PT, R25, RZ, PT ;  /* 0x000000ff1900720b */ /* 0x000fe40003f6e000 */
[----:B------:R-:W-:Y:S02]  /*06d0*/  FSETP.GEU.AND P4, PT, R24, RZ, PT ;  /* 0x000000ff1800720b */ /* 0x000fe40003f8e000 */
[----:B------:R-:W-:-:S02]  /*06e0*/  FSETP.GEU.AND P5, PT, R5, RZ, PT ;  /* 0x000000ff0500720b */ /* 0x000fc40003fae000 */
[----:B------:R-:W-:Y:S02]  /*06f0*/  FSETP.GEU.AND P6, PT, R20, RZ, PT ;  /* 0x000000ff1400720b */ /* 0x000fe40003fce000 */
[----:B------:R-:W-:Y:S02]  /*0700*/  SEL R18, R23, RZ, P0 ;  /* 0x000000ff17127207 */ /* 0x000fe40000000000 */
[----:B------:R-:W-:Y:S02]  /*0710*/  SEL R17, R22, RZ, P1 ;  /* 0x000000ff16117207 */ /* 0x000fe40000800000 */
[----:B------:R-:W-:Y:S02]  /*0720*/  SEL R16, R21, RZ, P2 ;  /* 0x000000ff15107207 */ /* 0x000fe40001000000 */
[----:B------:R-:W-:Y:S02]  /*0730*/  SEL R23, R25, RZ, P3 ;  /* 0x000000ff19177207 */ /* 0x000fe40001800000 */
[----:B------:R-:W-:-:S02]  /*0740*/  SEL R22, R24, RZ, P4 ;  /* 0x000000ff18167207 */ /* 0x000fc40002000000 */
[----:B------:R-:W-:Y:S02]  /*0750*/  SEL R21, R5, RZ, P5 ;  /* 0x000000ff05157207 */ /* 0x000fe40002800000 */
[----:B------:R-:W-:Y:S01]  /*0760*/  SEL R20, R20, RZ, P6 ;  /* 0x000000ff14147207 */ /* 0x000fe20003000000 */
[----:B------:R-:W-:Y:S04]  /*0770*/  STG.E.128 desc[UR4][R6.64], R12 ;  /* 0x0000000c06007986 */ /* 0x000fe8000c101d04 */
[----:B------:R-:W-:Y:S04]  /*0780*/  STG.E.128 desc[UR4][R6.64+0x800], R8 ;  /* 0x0008000806007986 */ /* 0x000fe8000c101d04 */
[----:B------:R-:W-:Y:S04]  /*0790*/  STG.E.128 desc[UR4][R2.64], R16 ;  /* 0x0000001002007986 */ /* 0x000fe8000c101d04 */
[----:B------:R-:W-:Y:S01]  /*07a0*/  STG.E.128 desc[UR4][R2.64+0x800], R20 ;  /* 0x0008001402007986 */ /* 0x000fe2000c101d04 */
[----:B------:R-:W-:Y:S05]  /*07b0*/  EXIT ;  /* 0x000000000000794d */ /* 0x000fea0003800000 */
.L_x_0:
[----:B------:R-:W-:-:S00]  /*07c0*/  BRA `(.L_x_0) ;  /* 0xfffffffc00fc7947 */ /* 0x000fc0000383ffff */
[----:B------:R-:W-:-:S00]  /*07d0*/  NOP ;  /* 0x0000000000007918 */ /* 0x000fc00000000000 */
        /* <DEDUP_REMOVED lines=10> */
.L_x_1:


//--------------------- .nv.global.init           --------------------------
	.section	.nv.global.init,"aw",@progbits
.nv.global.init:
	.type		_$_str,@object
	.size		_$_str,(_$_str_$_2 - _$_str)
_$_str:
        /*0000*/ 	.byte	0x5f, 0x5f, 0x43, 0x55, 0x44, 0x41, 0x5f, 0x46, 0x54, 0x5a, 0x00
	.type		_$_str_$_2,@object
	.size		_$_str_$_2,(.L_1 - _$_str_$_2)
_$_str_$_2:
        /*000b*/ 	.byte	0x5f, 0x5f, 0x43, 0x55, 0x44, 0x41, 0x5f, 0x50, 0x52, 0x45, 0x43, 0x5f, 0x53, 0x51, 0x52, 0x54
        /*001b*/ 	.byte	0x00
.L_1:


//--------------------- .nv.constant0.triton_poi_fused__native_batch_norm_legit_no_training_convolution_relu_2 --------------------------
	.section	.nv.constant0.triton_poi_fused__native_batch_norm_legit_no_training_convolution_relu_2,"a",@progbits
	.sectionflags	@""
	.align	4
.nv.constant0.triton_poi_fused__native_batch_norm_legit_no_training_convolution_relu_2:
	.zero		588
